	.headerflags	@"EF_CUDA_TEXMODE_UNIFIED EF_CUDA_64BIT_ADDRESS EF_CUDA_ACCELERATORS EF_CUDA_SM90 EF_CUDA_VIRTUAL_SM(EF_CUDA_SM90)"
	.elftype	@"ET_EXEC"


//--------------------- .nv.info                  --------------------------
	.section	.nv.info,"",@"SHT_CUDA_INFO"
	.align	4


	//----- nvinfo : EIATTR_REGCOUNT
	.align		4
        /*0000*/ 	.byte	0x04, 0x2f
        /*0002*/ 	.short	(.L_1 - .L_0)
	.align		4
.L_0:
        /*0004*/ 	.word	index@(triton_poi_fused_convolution_1)
        /*0008*/ 	.word	0x0000000c


	//----- nvinfo : EIATTR_MIN_STACK_SIZE
	.align		4
.L_1:
        /*000c*/ 	.byte	0x04, 0x12
        /*000e*/ 	.short	(.L_3 - .L_2)
	.align		4
.L_2:
        /*0010*/ 	.word	index@(triton_poi_fused_convolution_1)
        /*0014*/ 	.word	0x00000000


	//----- nvinfo : EIATTR_FRAME_SIZE
	.align		4
.L_3:
        /*0018*/ 	.byte	0x04, 0x11
        /*001a*/ 	.short	(.L_5 - .L_4)
	.align		4
.L_4:
        /*001c*/ 	.word	index@(triton_poi_fused_convolution_1)
        /*0020*/ 	.word	0x00000000


	//----- nvinfo : EIATTR_MIN_STACK_SIZE
	.align		4
.L_5:
        /*0024*/ 	.byte	0x04, 0x12
        /*0026*/ 	.short	(.L_7 - .L_6)
	.align		4
.L_6:
        /*0028*/ 	.word	index@(triton_poi_fused_convolution_1)
        /*002c*/ 	.word	0x00000000
.L_7:


//--------------------- .nv.info.triton_poi_fused_convolution_1 --------------------------
	.section	.nv.info.triton_poi_fused_convolution_1,"",@"SHT_CUDA_INFO"
	.sectionflags	@""
	.align	4


	//----- nvinfo : EIATTR_CUDA_API_VERSION
	.align		4
        /*0000*/ 	.byte	0x04, 0x37
        /*0002*/ 	.short	(.L_9 - .L_8)
.L_8:
        /*0004*/ 	.word	0x0000007c


	//----- nvinfo : EIATTR_KPARAM_INFO
	.align		4
.L_9:
        /*0008*/ 	.byte	0x04, 0x17
        /*000a*/ 	.short	(.L_11 - .L_10)
.L_10:
        /*000c*/ 	.word	0x00000000
        /*0010*/ 	.short	0x0002
        /*0012*/ 	.short	0x0010
        /*0014*/ 	.byte	0x00, 0xf0, 0x11, 0x00


	//----- nvinfo : EIATTR_KPARAM_INFO
	.align		4
.L_11:
        /*0018*/ 	.byte	0x04, 0x17
        /*001a*/ 	.short	(.L_13 - .L_12)
.L_12:
        /*001c*/ 	.word	0x00000000
        /*0020*/ 	.short	0x0001
        /*0022*/ 	.short	0x0008
        /*0024*/ 	.byte	0x00, 0xf4, 0x21, 0x00


	//----- nvinfo : EIATTR_KPARAM_INFO
	.align		4
.L_13:
        /*0028*/ 	.byte	0x04, 0x17
        /*002a*/ 	.short	(.L_15 - .L_14)
.L_14:
        /*002c*/ 	.word	0x00000000
        /*0030*/ 	.short	0x0000
        /*0032*/ 	.short	0x0000
        /*0034*/ 	.byte	0x00, 0xf4, 0x21, 0x00


	//----- nvinfo : EIATTR_SPARSE_MMA_MASK
	.align		4
.L_15:
        /*0038*/ 	.byte	0x03, 0x50
        /*003a*/ 	.short	0x0000


	//----- nvinfo : EIATTR_MAXREG_COUNT
	.align		4
        /*003c*/ 	.byte	0x03, 0x1b
        /*003e*/ 	.short	0x00ff


	//----- nvinfo : EIATTR_EXIT_INSTR_OFFSETS
	.align		4
        /*0040*/ 	.byte	0x04, 0x1c
        /*0042*/ 	.short	(.L_17 - .L_16)


	//   ....[0]....
.L_16:
        /*0044*/ 	.word	0x00000180


	//----- nvinfo : EIATTR_REQNTID
	.align		4
.L_17:
        /*0048*/ 	.byte	0x04, 0x10
        /*004a*/ 	.short	(.L_19 - .L_18)
.L_18:
        /*004c*/ 	.word	0x00000080
        /*0050*/ 	.word	0x00000001
        /*0054*/ 	.word	0x00000001


	//----- nvinfo : EIATTR_CBANK_PARAM_SIZE
	.align		4
.L_19:
        /*0058*/ 	.byte	0x03, 0x19
        /*005a*/ 	.short	0x0014


	//----- nvinfo : EIATTR_PARAM_CBANK
	.align		4
        /*005c*/ 	.byte	0x04, 0x0a
        /*005e*/ 	.short	(.L_21 - .L_20)
	.align		4
.L_20:
        /*0060*/ 	.word	index@(.nv.constant0.triton_poi_fused_convolution_1)
        /*0064*/ 	.short	0x0210
        /*0066*/ 	.short	0x0014


	//----- nvinfo : EIATTR_SW_WAR
	.align		4
.L_21:
        /*0068*/ 	.byte	0x04, 0x36
        /*006a*/ 	.short	(.L_23 - .L_22)
.L_22:
        /*006c*/ 	.word	0x00000008
.L_23:


//--------------------- .nv.callgraph             --------------------------
	.section	.nv.callgraph,"",@"SHT_CUDA_CALLGRAPH"
	.align	4
	.sectionentsize	8
	.align		4
        /*0000*/ 	.word	0x00000000
	.align		4
        /*0004*/ 	.word	0xffffffff
	.align		4
        /*0008*/ 	.word	0x00000000
	.align		4
        /*000c*/ 	.word	0xfffffffe
	.align		4
        /*0010*/ 	.word	0x00000000
	.align		4
        /*0014*/ 	.word	0xfffffffd
	.align		4
        /*0018*/ 	.word	0x00000000
	.align		4
        /*001c*/ 	.word	0xfffffffc


//--------------------- .text.triton_poi_fused_convolution_1 --------------------------
	.section	.text.triton_poi_fused_convolution_1,"ax",@progbits
	.align	128
        .global         triton_poi_fused_convolution_1
        .type           triton_poi_fused_convolution_1,@function
        .size           triton_poi_fused_convolution_1,(.L_x_1 - triton_poi_fused_convolution_1)
        .other          triton_poi_fused_convolution_1,@"STO_CUDA_ENTRY STV_DEFAULT"
triton_poi_fused_convolution_1:
.text.triton_poi_fused_convolution_1:
[----:B------:R-:W-:Y:S01]  /*0000*/  LDC R1, c[0x0][0x28] ;  /* 0x00000a00ff017b82 */ /* 0x000fe20000000800 */
[----:B------:R-:W1:Y:S07]  /*0010*/  S2R R0, SR_TID.X ;  /* 0x0000000000007919 */ /* 0x000e6e0000002100 */
[----:B------:R-:W2:Y:S01]  /*0020*/  LDC.64 R4, c[0x0][0x218] ;  /* 0x00008600ff047b82 */ /* 0x000ea20000000a00 */
[----:B------:R-:W-:Y:S01]  /*0030*/  ULDC.64 UR4, c[0x0][0x208] ;  /* 0x0000820000047ab9 */ /* 0x000fe20000000a00 */
[----:B------:R-:W3:Y:S06]  /*0040*/  S2R R7, SR_CTAID.X ;  /* 0x0000000000077919 */ /* 0x000eec0000002500 */
[----:B------:R-:W4:Y:S01]  /*0050*/  LDC.64 R2, c[0x0][0x210] ;  /* 0x00008400ff027b82 */ /* 0x000f220000000a00 */
[----:B-1----:R-:W-:Y:S01]  /*0060*/  IMAD.SHL.U32 R0, R0, 0x2, RZ ;  /* 0x0000000200007824 */ /* 0x002fe200078e00ff */
[----:B---3--:R-:W-:-:S04]  /*0070*/  SHF.R.S32.HI R6, RZ, 0x17, R7 ;  /* 0x00000017ff067819 */ /* 0x008fc80000011407 */
[----:B------:R-:W-:Y:S02]  /*0080*/  LOP3.LUT R0, R0, 0xfe, RZ, 0xc0, !PT ;  /* 0x000000fe00007812 */ /* 0x000fe400078ec0ff */
[----:B------:R-:W-:-:S03]  /*0090*/  SGXT R6, R6, 0x1 ;  /* 0x000000010606781a */ /* 0x000fc60000000200 */
[----:B------:R-:W-:-:S04]  /*00a0*/  IMAD R7, R7, 0x100, R0 ;  /* 0x0000010007077824 */ /* 0x000fc800078e0200 */
[----:B----4-:R-:W-:Y:S01]  /*00b0*/  IMAD.WIDE R2, R7, 0x4, R2 ;  /* 0x0000000407027825 */ /* 0x010fe200078e0202 */
[----:B------:R-:W-:-:S04]  /*00c0*/  LEA.HI R6, R6, R7, RZ, 0x4 ;  /* 0x0000000706067211 */ /* 0x000fc800078f20ff */
[--C-:B------:R-:W-:Y:S02]  /*00d0*/  SHF.R.S32.HI R0, RZ, 0x4, R6.reuse ;  /* 0x00000004ff007819 */ /* 0x100fe40000011406 */
[----:B------:R-:W-:Y:S02]  /*00e0*/  SHF.R.S32.HI R9, RZ, 0x1f, R6 ;  /* 0x0000001fff097819 */ /* 0x000fe40000011406 */
[----:B------:R-:W3:Y:S02]  /*00f0*/  LDG.E.64 R6, desc[UR4][R2.64] ;  /* 0x0000000402067981 */ /* 0x000ee4000c1e1b00 */
[----:B------:R-:W-:-:S04]  /*0100*/  LEA.HI R9, R9, R0, RZ, 0x6 ;  /* 0x0000000009097211 */ /* 0x000fc800078f30ff */
[----:B------:R-:W-:-:S05]  /*0110*/  LOP3.LUT R9, R9, 0xffffffc0, RZ, 0xc0, !PT ;  /* 0xffffffc009097812 */ /* 0x000fca00078ec0ff */
[----:B------:R-:W-:-:S04]  /*0120*/  IMAD.IADD R9, R0, 0x1, -R9 ;  /* 0x0000000100097824 */ /* 0x000fc800078e0a09 */
[----:B--2---:R-:W-:-:S06]  /*0130*/  IMAD.WIDE R4, R9, 0x4, R4 ;  /* 0x0000000409047825 */ /* 0x004fcc00078e0204 */
[----:B------:R-:W3:Y:S02]  /*0140*/  LDG.E.EL R4, desc[UR4][R4.64] ;  /* 0x0000000404047981 */ /* 0x000ee4000c2e1900 */
[--C-:B---3--:R-:W-:Y:S01]  /*0150*/  FADD R6, R6, R4.reuse ;  /* 0x0000000406067221 */ /* 0x108fe20000000000 */
[----:B------:R-:W-:-:S05]  /*0160*/  FADD R7, R7, R4 ;  /* 0x0000000407077221 */ /* 0x000fca0000000000 */
[----:B------:R-:W-:Y:S01]  /*0170*/  STG.E.64 desc[UR4][R2.64], R6 ;  /* 0x0000000602007986 */ /* 0x000fe2000c101b04 */
[----:B------:R-:W-:Y:S05]  /*0180*/  EXIT ;  /* 0x000000000000794d */ /* 0x000fea0003800000 */
.L_x_0:
[----:B------:R-:W-:-:S00]  /*0190*/  BRA `(.L_x_0) ;  /* 0xfffffffc00fc7947 */ /* 0x000fc0000383ffff */
[----:B------:R-:W-:-:S00]  /*01a0*/  NOP ;  /* 0x0000000000007918 */ /* 0x000fc00000000000 */
        /* <DEDUP_REMOVED lines=13> */
.L_x_1:


//--------------------- .nv.constant0.triton_poi_fused_convolution_1 --------------------------
	.section	.nv.constant0.triton_poi_fused_convolution_1,"a",@progbits
	.sectionflags	@""
	.align	4
.nv.constant0.triton_poi_fused_convolution_1:
	.zero		548
